//
// Generated by NVIDIA NVVM Compiler
//
// Compiler Build ID: CL-36424714
// Cuda compilation tools, release 13.0, V13.0.88
// Based on NVVM 20.0.0
//

.version 9.0
.target sm_100
.address_size 64

	// .globl	_Z9matvecMulPdS_S_i

.visible .entry _Z9matvecMulPdS_S_i(
	.param .u64 .ptr .align 1 _Z9matvecMulPdS_S_i_param_0,
	.param .u64 .ptr .align 1 _Z9matvecMulPdS_S_i_param_1,
	.param .u64 .ptr .align 1 _Z9matvecMulPdS_S_i_param_2,
	.param .u32 _Z9matvecMulPdS_S_i_param_3
)
{
	.reg .pred 	%p<14>;
	.reg .b32 	%r<40>;
	.reg .b64 	%rd<31>;
	.reg .b64 	%fd<115>;

	ld.param.u64 	%rd10, [_Z9matvecMulPdS_S_i_param_0];
	ld.param.u64 	%rd11, [_Z9matvecMulPdS_S_i_param_1];
	ld.param.u64 	%rd12, [_Z9matvecMulPdS_S_i_param_2];
	ld.param.u32 	%r23, [_Z9matvecMulPdS_S_i_param_3];
	cvta.to.global.u64 	%rd1, %rd11;
	cvta.to.global.u64 	%rd2, %rd10;
	cvta.to.global.u64 	%rd3, %rd12;
	mov.u32 	%r24, %ctaid.x;
	mov.u32 	%r25, %ntid.x;
	mov.u32 	%r26, %tid.x;
	mad.lo.s32 	%r33, %r24, %r25, %r26;
	mov.u32 	%r27, %nctaid.x;
	mul.lo.s32 	%r2, %r25, %r27;
	setp.ge.s32 	%p1, %r33, %r23;
	@%p1 bra 	$L__BB0_18;
	setp.gt.s32 	%p2, %r23, 0;
	@%p2 bra 	$L__BB0_2;
	bra.uni 	$L__BB0_17;
$L__BB0_2:
	and.b32  	%r3, %r23, 15;
	add.s32 	%r4, %r3, -1;
	and.b32  	%r5, %r23, 7;
	and.b32  	%r6, %r23, 2147483632;
	and.b32  	%r7, %r23, 3;
	neg.s32 	%r8, %r6;
	add.s64 	%rd4, %rd2, 64;
$L__BB0_3:
	setp.lt.u32 	%p4, %r23, 16;
	mul.lo.s32 	%r10, %r33, %r23;
	mov.f64 	%fd114, 0d0000000000000000;
	mov.b32 	%r37, 0;
	@%p4 bra 	$L__BB0_6;
	add.s64 	%rd30, %rd1, 64;
	mov.f64 	%fd114, 0d0000000000000000;
	mov.u32 	%r34, %r10;
	mov.u32 	%r35, %r8;
$L__BB0_5:
	.pragma "nounroll";
	mul.wide.s32 	%rd16, %r34, 8;
	add.s64 	%rd17, %rd4, %rd16;
	ld.global.f64 	%fd18, [%rd17+-64];
	ld.global.f64 	%fd19, [%rd30+-64];
	fma.rn.f64 	%fd20, %fd18, %fd19, %fd114;
	ld.global.f64 	%fd21, [%rd17+-56];
	ld.global.f64 	%fd22, [%rd30+-56];
	fma.rn.f64 	%fd23, %fd21, %fd22, %fd20;
	ld.global.f64 	%fd24, [%rd17+-48];
	ld.global.f64 	%fd25, [%rd30+-48];
	fma.rn.f64 	%fd26, %fd24, %fd25, %fd23;
	ld.global.f64 	%fd27, [%rd17+-40];
	ld.global.f64 	%fd28, [%rd30+-40];
	fma.rn.f64 	%fd29, %fd27, %fd28, %fd26;
	ld.global.f64 	%fd30, [%rd17+-32];
	ld.global.f64 	%fd31, [%rd30+-32];
	fma.rn.f64 	%fd32, %fd30, %fd31, %fd29;
	ld.global.f64 	%fd33, [%rd17+-24];
	ld.global.f64 	%fd34, [%rd30+-24];
	fma.rn.f64 	%fd35, %fd33, %fd34, %fd32;
	ld.global.f64 	%fd36, [%rd17+-16];
	ld.global.f64 	%fd37, [%rd30+-16];
	fma.rn.f64 	%fd38, %fd36, %fd37, %fd35;
	ld.global.f64 	%fd39, [%rd17+-8];
	ld.global.f64 	%fd40, [%rd30+-8];
	fma.rn.f64 	%fd41, %fd39, %fd40, %fd38;
	ld.global.f64 	%fd42, [%rd17];
	ld.global.f64 	%fd43, [%rd30];
	fma.rn.f64 	%fd44, %fd42, %fd43, %fd41;
	ld.global.f64 	%fd45, [%rd17+8];
	ld.global.f64 	%fd46, [%rd30+8];
	fma.rn.f64 	%fd47, %fd45, %fd46, %fd44;
	ld.global.f64 	%fd48, [%rd17+16];
	ld.global.f64 	%fd49, [%rd30+16];
	fma.rn.f64 	%fd50, %fd48, %fd49, %fd47;
	ld.global.f64 	%fd51, [%rd17+24];
	ld.global.f64 	%fd52, [%rd30+24];
	fma.rn.f64 	%fd53, %fd51, %fd52, %fd50;
	ld.global.f64 	%fd54, [%rd17+32];
	ld.global.f64 	%fd55, [%rd30+32];
	fma.rn.f64 	%fd56, %fd54, %fd55, %fd53;
	ld.global.f64 	%fd57, [%rd17+40];
	ld.global.f64 	%fd58, [%rd30+40];
	fma.rn.f64 	%fd59, %fd57, %fd58, %fd56;
	ld.global.f64 	%fd60, [%rd17+48];
	ld.global.f64 	%fd61, [%rd30+48];
	fma.rn.f64 	%fd62, %fd60, %fd61, %fd59;
	ld.global.f64 	%fd63, [%rd17+56];
	ld.global.f64 	%fd64, [%rd30+56];
	fma.rn.f64 	%fd114, %fd63, %fd64, %fd62;
	add.s32 	%r35, %r35, 16;
	add.s32 	%r34, %r34, 16;
	add.s64 	%rd30, %rd30, 128;
	setp.ne.s32 	%p5, %r35, 0;
	mov.u32 	%r37, %r6;
	@%p5 bra 	$L__BB0_5;
$L__BB0_6:
	setp.eq.s32 	%p6, %r3, 0;
	@%p6 bra 	$L__BB0_16;
	setp.lt.u32 	%p7, %r4, 7;
	@%p7 bra 	$L__BB0_9;
	add.s32 	%r29, %r37, %r10;
	mul.wide.s32 	%rd18, %r29, 8;
	add.s64 	%rd19, %rd2, %rd18;
	ld.global.f64 	%fd66, [%rd19];
	mul.wide.u32 	%rd20, %r37, 8;
	add.s64 	%rd21, %rd1, %rd20;
	ld.global.f64 	%fd67, [%rd21];
	fma.rn.f64 	%fd68, %fd66, %fd67, %fd114;
	ld.global.f64 	%fd69, [%rd19+8];
	ld.global.f64 	%fd70, [%rd21+8];
	fma.rn.f64 	%fd71, %fd69, %fd70, %fd68;
	ld.global.f64 	%fd72, [%rd19+16];
	ld.global.f64 	%fd73, [%rd21+16];
	fma.rn.f64 	%fd74, %fd72, %fd73, %fd71;
	ld.global.f64 	%fd75, [%rd19+24];
	ld.global.f64 	%fd76, [%rd21+24];
	fma.rn.f64 	%fd77, %fd75, %fd76, %fd74;
	ld.global.f64 	%fd78, [%rd19+32];
	ld.global.f64 	%fd79, [%rd21+32];
	fma.rn.f64 	%fd80, %fd78, %fd79, %fd77;
	ld.global.f64 	%fd81, [%rd19+40];
	ld.global.f64 	%fd82, [%rd21+40];
	fma.rn.f64 	%fd83, %fd81, %fd82, %fd80;
	ld.global.f64 	%fd84, [%rd19+48];
	ld.global.f64 	%fd85, [%rd21+48];
	fma.rn.f64 	%fd86, %fd84, %fd85, %fd83;
	ld.global.f64 	%fd87, [%rd19+56];
	ld.global.f64 	%fd88, [%rd21+56];
	fma.rn.f64 	%fd114, %fd87, %fd88, %fd86;
	add.s32 	%r37, %r37, 8;
$L__BB0_9:
	setp.eq.s32 	%p8, %r5, 0;
	@%p8 bra 	$L__BB0_16;
	add.s32 	%r30, %r5, -1;
	setp.lt.u32 	%p9, %r30, 3;
	@%p9 bra 	$L__BB0_12;
	add.s32 	%r31, %r37, %r10;
	mul.wide.s32 	%rd22, %r31, 8;
	add.s64 	%rd23, %rd2, %rd22;
	ld.global.f64 	%fd90, [%rd23];
	mul.wide.u32 	%rd24, %r37, 8;
	add.s64 	%rd25, %rd1, %rd24;
	ld.global.f64 	%fd91, [%rd25];
	fma.rn.f64 	%fd92, %fd90, %fd91, %fd114;
	ld.global.f64 	%fd93, [%rd23+8];
	ld.global.f64 	%fd94, [%rd25+8];
	fma.rn.f64 	%fd95, %fd93, %fd94, %fd92;
	ld.global.f64 	%fd96, [%rd23+16];
	ld.global.f64 	%fd97, [%rd25+16];
	fma.rn.f64 	%fd98, %fd96, %fd97, %fd95;
	ld.global.f64 	%fd99, [%rd23+24];
	ld.global.f64 	%fd100, [%rd25+24];
	fma.rn.f64 	%fd114, %fd99, %fd100, %fd98;
	add.s32 	%r37, %r37, 4;
$L__BB0_12:
	setp.eq.s32 	%p10, %r7, 0;
	@%p10 bra 	$L__BB0_16;
	setp.eq.s32 	%p11, %r7, 1;
	add.s32 	%r32, %r37, %r10;
	mul.wide.s32 	%rd26, %r32, 8;
	add.s64 	%rd8, %rd2, %rd26;
	ld.global.f64 	%fd101, [%rd8];
	mul.wide.u32 	%rd27, %r37, 8;
	add.s64 	%rd9, %rd1, %rd27;
	ld.global.f64 	%fd102, [%rd9];
	fma.rn.f64 	%fd114, %fd101, %fd102, %fd114;
	@%p11 bra 	$L__BB0_16;
	setp.eq.s32 	%p12, %r7, 2;
	ld.global.f64 	%fd103, [%rd8+8];
	ld.global.f64 	%fd104, [%rd9+8];
	fma.rn.f64 	%fd114, %fd103, %fd104, %fd114;
	@%p12 bra 	$L__BB0_16;
	ld.global.f64 	%fd105, [%rd8+16];
	ld.global.f64 	%fd106, [%rd9+16];
	fma.rn.f64 	%fd114, %fd105, %fd106, %fd114;
$L__BB0_16:
	mul.wide.s32 	%rd28, %r33, 8;
	add.s64 	%rd29, %rd3, %rd28;
	st.global.f64 	[%rd29], %fd114;
	add.s32 	%r33, %r33, %r2;
	setp.lt.s32 	%p13, %r33, %r23;
	@%p13 bra 	$L__BB0_3;
	bra.uni 	$L__BB0_18;
$L__BB0_17:
	mul.wide.s32 	%rd13, %r33, 8;
	add.s64 	%rd14, %rd3, %rd13;
	mov.b64 	%rd15, 0;
	st.global.u64 	[%rd14], %rd15;
	add.s32 	%r33, %r33, %r2;
	setp.lt.s32 	%p3, %r33, %r23;
	@%p3 bra 	$L__BB0_17;
$L__BB0_18:
	ret;

}


// ===== COMPILED SASS (sm_100) =====

	.target	sm_100

	.elftype	@"ET_EXEC"


//--------------------- .note.nv.tkinfo           --------------------------
	.section	.note.nv.tkinfo,"",@"SHT_NOTE"
	.sectionflags	@"SHF_NOTE_NV_TKINFO"
	.tkinfo
        /*0018*/ 	.word	0x00000002
        /*0030*/ 	.string	""
        /*0030*/ 	.string	"ptxas"
        /*0030*/ 	.string	"Cuda compilation tools, release 13.0, V13.0.88"
        /*0030*/ 	.string	"Build cuda_13.0.r13.0/compiler.36424714_0"
        /*0030*/ 	.string	"-arch sm_100 -m 64 "



//--------------------- .note.nv.cuinfo           --------------------------
	.section	.note.nv.cuinfo,"",@"SHT_NOTE"
	.sectionflags	@"SHF_NOTE_NV_CUINFO"
        /*0018*/ 	.short	0x0002
        /*001a*/ 	.short	0x0064
        /*001c*/ 	.short	0x0082
	.zero		2


//--------------------- .nv.info                  --------------------------
	.section	.nv.info,"",@"SHT_CUDA_INFO"
	.align	4


	//----- nvinfo : EIATTR_REGCOUNT
	.align		4
        /*0000*/ 	.byte	0x04, 0x2f
        /*0002*/ 	.short	(.L_1 - .L_0)
	.align		4
.L_0:
        /*0004*/ 	.word	index@(_Z9matvecMulPdS_S_i)
        /*0008*/ 	.word	0x00000020


	//----- nvinfo : EIATTR_FRAME_SIZE
	.align		4
.L_1:
        /*000c*/ 	.byte	0x04, 0x11
        /*000e*/ 	.short	(.L_3 - .L_2)
	.align		4
.L_2:
        /*0010*/ 	.word	index@(_Z9matvecMulPdS_S_i)
        /*0014*/ 	.word	0x00000000


	//----- nvinfo : EIATTR_MIN_STACK_SIZE
	.align		4
.L_3:
        /*0018*/ 	.byte	0x04, 0x12
        /*001a*/ 	.short	(.L_5 - .L_4)
	.align		4
.L_4:
        /*001c*/ 	.word	index@(_Z9matvecMulPdS_S_i)
        /*0020*/ 	.word	0x00000000
.L_5:


//--------------------- .nv.compat                --------------------------
	.section	.nv.compat,"",@"SHT_CUDA_COMPAT_INFO"
	.align	4
        /*0000*/ 	.byte	0x02, 0x09, 0x00, 0x00, 0x02, 0x02, 0x01, 0x00, 0x02, 0x05, 0x05, 0x00, 0x03, 0x07, 0x01, 0x01
        /*0010*/ 	.byte	0x02, 0x03, 0x00, 0x00, 0x02, 0x06, 0x01, 0x00, 0x04, 0x0b, 0x08, 0x00, 0x01, 0x00, 0x00, 0x00
        /*0020*/ 	.byte	0x00, 0x00, 0x00, 0x00


//--------------------- .nv.info._Z9matvecMulPdS_S_i --------------------------
	.section	.nv.info._Z9matvecMulPdS_S_i,"",@"SHT_CUDA_INFO"
	.sectionflags	@""
	.align	4


	//----- nvinfo : EIATTR_CUDA_API_VERSION
	.align		4
        /*0000*/ 	.byte	0x04, 0x37
        /*0002*/ 	.short	(.L_7 - .L_6)
.L_6:
        /*0004*/ 	.word	0x00000082


	//----- nvinfo : EIATTR_KPARAM_INFO
	.align		4
.L_7:
        /*0008*/ 	.byte	0x04, 0x17
        /*000a*/ 	.short	(.L_9 - .L_8)
.L_8:
        /*000c*/ 	.word	0x00000000
        /*0010*/ 	.short	0x0003
        /*0012*/ 	.short	0x0018
        /*0014*/ 	.byte	0x00, 0xf0, 0x11, 0x00


	//----- nvinfo : EIATTR_KPARAM_INFO
	.align		4
.L_9:
        /*0018*/ 	.byte	0x04, 0x17
        /*001a*/ 	.short	(.L_11 - .L_10)
.L_10:
        /*001c*/ 	.word	0x00000000
        /*0020*/ 	.short	0x0002
        /*0022*/ 	.short	0x0010
        /*0024*/ 	.byte	0x00, 0xf5, 0x21, 0x00


	//----- nvinfo : EIATTR_KPARAM_INFO
	.align		4
.L_11:
        /*0028*/ 	.byte	0x04, 0x17
        /*002a*/ 	.short	(.L_13 - .L_12)
.L_12:
        /*002c*/ 	.word	0x00000000
        /*0030*/ 	.short	0x0001
        /*0032*/ 	.short	0x0008
        /*0034*/ 	.byte	0x00, 0xf5, 0x21, 0x00


	//----- nvinfo : EIATTR_KPARAM_INFO
	.align		4
.L_13:
        /*0038*/ 	.byte	0x04, 0x17
        /*003a*/ 	.short	(.L_15 - .L_14)
.L_14:
        /*003c*/ 	.word	0x00000000
        /*0040*/ 	.short	0x0000
        /*0042*/ 	.short	0x0000
        /*0044*/ 	.byte	0x00, 0xf5, 0x21, 0x00


	//----- nvinfo : EIATTR_SPARSE_MMA_MASK
	.align		4
.L_15:
        /*0048*/ 	.byte	0x03, 0x50
        /*004a*/ 	.short	0x0000


	//----- nvinfo : EIATTR_MAXREG_COUNT
	.align		4
        /*004c*/ 	.byte	0x03, 0x1b
        /*004e*/ 	.short	0x00ff


	//----- nvinfo : EIATTR_MERCURY_ISA_VERSION
	.align		4
        /*0050*/ 	.byte	0x03, 0x5f
        /*0052*/ 	.short	0x0101


	//----- nvinfo : EIATTR_VRC_CTA_INIT_COUNT
	.align		4
        /*0054*/ 	.byte	0x02, 0x4a
	.zero		1
	.zero		1


	//----- nvinfo : EIATTR_EXIT_INSTR_OFFSETS
	.align		4
        /*0058*/ 	.byte	0x04, 0x1c
        /*005a*/ 	.short	(.L_17 - .L_16)


	//   ....[0]....
.L_16:
        /*005c*/ 	.word	0x00000090


	//   ....[1]....
        /*0060*/ 	.word	0x00000130


	//   ....[2]....
        /*0064*/ 	.word	0x00000b90


	//----- nvinfo : EIATTR_CRS_STACK_SIZE
	.align		4
.L_17:
        /*0068*/ 	.byte	0x04, 0x1e
        /*006a*/ 	.short	(.L_19 - .L_18)
.L_18:
        /*006c*/ 	.word	0x00000000


	//----- nvinfo : EIATTR_CBANK_PARAM_SIZE
	.align		4
.L_19:
        /*0070*/ 	.byte	0x03, 0x19
        /*0072*/ 	.short	0x001c


	//----- nvinfo : EIATTR_PARAM_CBANK
	.align		4
        /*0074*/ 	.byte	0x04, 0x0a
        /*0076*/ 	.short	(.L_21 - .L_20)
	.align		4
.L_20:
        /*0078*/ 	.word	index@(.nv.constant0._Z9matvecMulPdS_S_i)
        /*007c*/ 	.short	0x0380
        /*007e*/ 	.short	0x001c


	//----- nvinfo : EIATTR_SW_WAR
	.align		4
.L_21:
        /*0080*/ 	.byte	0x04, 0x36
        /*0082*/ 	.short	(.L_23 - .L_22)
.L_22:
        /*0084*/ 	.word	0x00000008
.L_23:


//--------------------- .nv.callgraph             --------------------------
	.section	.nv.callgraph,"",@"SHT_CUDA_CALLGRAPH"
	.align	4
	.sectionentsize	8
	.align		4
        /*0000*/ 	.word	0x00000000
	.align		4
        /*0004*/ 	.word	0xffffffff
	.align		4
        /*0008*/ 	.word	0x00000000
	.align		4
        /*000c*/ 	.word	0xfffffffe
	.align		4
        /*0010*/ 	.word	0x00000000
	.align		4
        /*0014*/ 	.word	0xfffffffd
	.align		4
        /*0018*/ 	.word	0x00000000
	.align		4
        /*001c*/ 	.word	0xfffffffc


//--------------------- .text._Z9matvecMulPdS_S_i --------------------------
	.section	.text._Z9matvecMulPdS_S_i,"ax",@progbits
	.align	128
        .global         _Z9matvecMulPdS_S_i
        .type           _Z9matvecMulPdS_S_i,@function
        .size           _Z9matvecMulPdS_S_i,(.L_x_9 - _Z9matvecMulPdS_S_i)
        .other          _Z9matvecMulPdS_S_i,@"STO_CUDA_ENTRY STV_DEFAULT"
_Z9matvecMulPdS_S_i:
.text._Z9matvecMulPdS_S_i:
[----:B------:R-:W-:Y:S01]  /*0000*/  LDC R1, c[0x0][0x37c] ;  /* 0x0000df00ff017b82 */ /* 0x000fe20000000800 */
[----:B------:R-:W0:Y:S07]  /*0010*/  S2R R3, SR_TID.X ;  /* 0x0000000000037919 */ /* 0x000e2e0000002100 */
[----:B------:R-:W0:Y:S08]  /*0020*/  S2UR UR4, SR_CTAID.X ;  /* 0x00000000000479c3 */ /* 0x000e300000002500 */
[----:B------:R-:W0:Y:S01]  /*0030*/  LDC R0, c[0x0][0x360] ;  /* 0x0000d800ff007b82 */ /* 0x000e220000000800 */
[----:B------:R-:W1:Y:S07]  /*0040*/  LDCU UR5, c[0x0][0x370] ;  /* 0x00006e00ff0577ac */ /* 0x000e6e0008000800 */
[----:B------:R-:W2:Y:S01]  /*0050*/  LDC R8, c[0x0][0x398] ;  /* 0x0000e600ff087b82 */ /* 0x000ea20000000800 */
[----:B0-----:R-:W-:-:S02]  /*0060*/  IMAD R3, R0, UR4, R3 ;  /* 0x0000000400037c24 */ /* 0x001fc4000f8e0203 */
[----:B-1----:R-:W-:-:S03]  /*0070*/  IMAD R0, R0, UR5, RZ ;  /* 0x0000000500007c24 */ /* 0x002fc6000f8e02ff */
[----:B--2---:R-:W-:-:S13]  /*0080*/  ISETP.GE.AND P0, PT, R3, R8, PT ;  /* 0x000000080300720c */ /* 0x004fda0003f06270 */
[----:B------:R-:W-:Y:S05]  /*0090*/  @P0 EXIT ;  /* 0x000000000000094d */ /* 0x000fea0003800000 */
[----:B------:R-:W-:Y:S01]  /*00a0*/  ISETP.GT.AND P0, PT, R8, RZ, PT ;  /* 0x000000ff0800720c */ /* 0x000fe20003f04270 */
[----:B------:R-:W0:-:S12]  /*00b0*/  LDCU.64 UR8, c[0x0][0x358] ;  /* 0x00006b00ff0877ac */ /* 0x000e180008000a00 */
[----:B------:R-:W-:Y:S05]  /*00c0*/  @P0 BRA `(.L_x_0) ;  /* 0x00000000001c0947 */ /* 0x000fea0003800000 */
[----:B------:R-:W1:Y:S02]  /*00d0*/  LDC.64 R6, c[0x0][0x390] ;  /* 0x0000e400ff067b82 */ /* 0x000e640000000a00 */
.L_x_1:
[----:B-1----:R-:W-:-:S04]  /*00e0*/  IMAD.WIDE R4, R3, 0x8, R6 ;  /* 0x0000000803047825 */ /* 0x002fc800078e0206 */
[----:B------:R-:W-:Y:S01]  /*00f0*/  IMAD.IADD R3, R0, 0x1, R3 ;  /* 0x0000000100037824 */ /* 0x000fe200078e0203 */
[----:B0-----:R2:W-:Y:S04]  /*0100*/  STG.E.64 desc[UR8][R4.64], RZ ;  /* 0x000000ff04007986 */ /* 0x0015e8000c101b08 */
[----:B------:R-:W-:-:S13]  /*0110*/  ISETP.GE.AND P0, PT, R3, R8, PT ;  /* 0x000000080300720c */ /* 0x000fda0003f06270 */
[----:B--2---:R-:W-:Y:S05]  /*0120*/  @!P0 BRA `(.L_x_1) ;  /* 0xfffffffc00ec8947 */ /* 0x004fea000383ffff */
[----:B------:R-:W-:Y:S05]  /*0130*/  EXIT ;  /* 0x000000000000794d */ /* 0x000fea0003800000 */
.L_x_0:
[----:B------:R-:W1:Y:S01]  /*0140*/  LDCU.64 UR6, c[0x0][0x380] ;  /* 0x00007000ff0677ac */ /* 0x000e620008000a00 */
[C---:B------:R-:W-:Y:S02]  /*0150*/  LOP3.LUT R2, R8.reuse, 0xf, RZ, 0xc0, !PT ;  /* 0x0000000f08027812 */ /* 0x040fe400078ec0ff */
[C---:B------:R-:W-:Y:S02]  /*0160*/  LOP3.LUT R5, R8.reuse, 0x7, RZ, 0xc0, !PT ;  /* 0x0000000708057812 */ /* 0x040fe400078ec0ff */
[----:B------:R-:W-:Y:S01]  /*0170*/  LOP3.LUT R6, R8, 0x3, RZ, 0xc0, !PT ;  /* 0x0000000308067812 */ /* 0x000fe200078ec0ff */
[----:B------:R-:W-:-:S05]  /*0180*/  VIADD R4, R2, 0xffffffff ;  /* 0xffffffff02047836 */ /* 0x000fca0000000000 */
[----:B------:R-:W-:Y:S02]  /*0190*/  ISETP.GE.U32.AND P0, PT, R4, 0x7, PT ;  /* 0x000000070400780c */ /* 0x000fe40003f06070 */
[----:B------:R-:W-:-:S04]  /*01a0*/  LOP3.LUT R4, R8, 0x7ffffff0, RZ, 0xc0, !PT ;  /* 0x7ffffff008047812 */ /* 0x000fc800078ec0ff */
[----:B------:R-:W-:Y:S01]  /*01b0*/  IADD3 R7, PT, PT, -R4, RZ, RZ ;  /* 0x000000ff04077210 */ /* 0x000fe20007ffe1ff */
[----:B-1----:R-:W-:-:S04]  /*01c0*/  UIADD3 UR6, UP0, UPT, UR6, 0x40, URZ ;  /* 0x0000004006067890 */ /* 0x002fc8000ff1e0ff */
[----:B------:R-:W-:-:S12]  /*01d0*/  UIADD3.X UR7, UPT, UPT, URZ, UR7, URZ, UP0, !UPT ;  /* 0x00000007ff077290 */ /* 0x000fd800087fe4ff */
.L_x_7:
[----:B------:R-:W1:Y:S01]  /*01e0*/  LDC R22, c[0x0][0x398] ;  /* 0x0000e600ff167b82 */ /* 0x000e620000000800 */
[----:B------:R-:W-:Y:S01]  /*01f0*/  IMAD.MOV.U32 R26, RZ, RZ, RZ ;  /* 0x000000ffff1a7224 */ /* 0x000fe200078e00ff */
[----:B------:R-:W-:Y:S02]  /*0200*/  CS2R R20, SRZ ;  /* 0x0000000000147805 */ /* 0x000fe4000001ff00 */
[----:B-1----:R-:W-:Y:S01]  /*0210*/  ISETP.GE.U32.AND P1, PT, R22, 0x10, PT ;  /* 0x000000101600780c */ /* 0x002fe20003f26070 */
[----:B------:R-:W-:-:S12]  /*0220*/  IMAD R23, R3, R22, RZ ;  /* 0x0000001603177224 */ /* 0x000fd800078e02ff */
[----:B------:R-:W-:Y:S05]  /*0230*/  @!P1 BRA `(.L_x_2) ;  /* 0x0000000400109947 */ /* 0x000fea0003800000 */
[----:B------:R-:W1:Y:S01]  /*0240*/  LDCU.64 UR4, c[0x0][0x388] ;  /* 0x00007100ff0477ac */ /* 0x000e620008000a00 */
[----:B------:R-:W-:Y:S01]  /*0250*/  IMAD.MOV.U32 R24, RZ, RZ, R23 ;  /* 0x000000ffff187224 */ /* 0x000fe200078e0017 */
[----:B------:R-:W-:Y:S02]  /*0260*/  MOV R25, R7 ;  /* 0x0000000700197202 */ /* 0x000fe40000000f00 */
[----:B------:R-:W-:Y:S01]  /*0270*/  CS2R R20, SRZ ;  /* 0x0000000000147805 */ /* 0x000fe2000001ff00 */
[----:B-1----:R-:W-:-:S04]  /*0280*/  UIADD3 UR4, UP0, UPT, UR4, 0x40, URZ ;  /* 0x0000004004047890 */ /* 0x002fc8000ff1e0ff */
[----:B------:R-:W-:Y:S02]  /*0290*/  UIADD3.X UR5, UPT, UPT, URZ, UR5, URZ, UP0, !UPT ;  /* 0x00000005ff057290 */ /* 0x000fe400087fe4ff */
[----:B------:R-:W-:-:S04]  /*02a0*/  IMAD.U32 R14, RZ, RZ, UR4 ;  /* 0x00000004ff0e7e24 */ /* 0x000fc8000f8e00ff */
[----:B------:R-:W-:-:S07]  /*02b0*/  IMAD.U32 R15, RZ, RZ, UR5 ;  /* 0x00000005ff0f7e24 */ /* 0x000fce000f8e00ff */
.L_x_3:
[----:B------:R-:W-:Y:S01]  /*02c0*/  MOV R8, UR6 ;  /* 0x0000000600087c02 */ /* 0x000fe20008000f00 */
[----:B------:R-:W-:Y:S01]  /*02d0*/  IMAD.U32 R9, RZ, RZ, UR7 ;  /* 0x00000007ff097e24 */ /* 0x000fe2000f8e00ff */
[----:B------:R-:W-:Y:S01]  /*02e0*/  MOV R11, R15 ;  /* 0x0000000f000b7202 */ /* 0x000fe20000000f00 */
[----:B------:R-:W-:Y:S02]  /*02f0*/  IMAD.MOV.U32 R10, RZ, RZ, R14 ;  /* 0x000000ffff0a7224 */ /* 0x000fe400078e000e */
[----:B------:R-:W-:-:S03]  /*0300*/  IMAD.WIDE R8, R24, 0x8, R8 ;  /* 0x0000000818087825 */ /* 0x000fc600078e0208 */
[----:B0-----:R-:W2:Y:S04]  /*0310*/  LDG.E.64 R18, desc[UR8][R10.64+-0x40] ;  /* 0xffffc0080a127981 */ /* 0x001ea8000c1e1b00 */
[----:B------:R-:W2:Y:S04]  /*0320*/  LDG.E.64 R14, desc[UR8][R8.64+-0x40] ;  /* 0xffffc008080e7981 */ /* 0x000ea8000c1e1b00 */
[----:B------:R-:W3:Y:S04]  /*0330*/  LDG.E.64 R16, desc[UR8][R10.64+-0x38] ;  /* 0xffffc8080a107981 */ /* 0x000ee8000c1e1b00 */
[----:B------:R-:W3:Y:S01]  /*0340*/  LDG.E.64 R12, desc[UR8][R8.64+-0x38] ;  /* 0xffffc808080c7981 */ /* 0x000ee2000c1e1b00 */
[----:B--2---:R-:W-:-:S03]  /*0350*/  DFMA R18, R14, R18, R20 ;  /* 0x000000120e12722b */ /* 0x004fc60000000014 */
[----:B------:R-:W2:Y:S04]  /*0360*/  LDG.E.64 R20, desc[UR8][R10.64+-0x30] ;  /* 0xffffd0080a147981 */ /* 0x000ea8000c1e1b00 */
[----:B------:R-:W2:Y:S01]  /*0370*/  LDG.E.64 R14, desc[UR8][R8.64+-0x30] ;  /* 0xffffd008080e7981 */ /* 0x000ea2000c1e1b00 */
[----:B---3--:R-:W-:-:S03]  /*0380*/  DFMA R16, R12, R16, R18 ;  /* 0x000000100c10722b */ /* 0x008fc60000000012 */
        /* <DEDUP_REMOVED lines=38> */
[----:B------:R-:W-:Y:S01]  /*05f0*/  VIADD R25, R25, 0x10 ;  /* 0x0000001019197836 */ /* 0x000fe20000000000 */
[----:B------:R-:W-:-:S04]  /*0600*/  IADD3 R24, PT, PT, R24, 0x10, RZ ;  /* 0x0000001018187810 */ /* 0x000fc80007ffe0ff */
[----:B------:R-:W-:Y:S01]  /*0610*/  ISETP.NE.AND P1, PT, R25, RZ, PT ;  /* 0x000000ff1900720c */ /* 0x000fe20003f25270 */
[----:B--2---:R-:W-:Y:S01]  /*0620*/  DFMA R20, R20, R18, R14 ;  /* 0x000000121414722b */ /* 0x004fe2000000000e */
[----:B------:R-:W-:-:S05]  /*0630*/  IADD3 R14, P2, PT, R10, 0x80, RZ ;  /* 0x000000800a0e7810 */ /* 0x000fca0007f5e0ff */
[----:B------:R-:W-:Y:S02]  /*0640*/  IMAD.X R15, RZ, RZ, R11, P2 ;  /* 0x000000ffff0f7224 */ /* 0x000fe400010e060b */
[----:B---3--:R-:W-:-:S04]  /*0650*/  DFMA R20, R16, R12, R20 ;  /* 0x0000000c1014722b */ /* 0x008fc80000000014 */
[----:B------:R-:W-:Y:S07]  /*0660*/  @P1 BRA `(.L_x_3) ;  /* 0xfffffffc00141947 */ /* 0x000fee000383ffff */
[----:B------:R-:W-:-:S07]  /*0670*/  IMAD.MOV.U32 R26, RZ, RZ, R4 ;  /* 0x000000ffff1a7224 */ /* 0x000fce00078e0004 */
.L_x_2:
[----:B------:R-:W-:-:S13]  /*0680*/  ISETP.NE.AND P1, PT, R2, RZ, PT ;  /* 0x000000ff0200720c */ /* 0x000fda0003f25270 */
[----:B------:R-:W-:Y:S05]  /*0690*/  @!P1 BRA `(.L_x_4) ;  /* 0x0000000400249947 */ /* 0x000fea0003800000 */
[----:B------:R-:W-:Y:S01]  /*06a0*/  ISETP.NE.AND P1, PT, R5, RZ, PT ;  /* 0x000000ff0500720c */ /* 0x000fe20003f25270 */
[----:B------:R-:W-:-:S12]  /*06b0*/  @!P0 BRA `(.L_x_5) ;  /* 0x0000000000788947 */ /* 0x000fd80003800000 */
[----:B------:R-:W1:Y:S01]  /*06c0*/  LDC.64 R10, c[0x0][0x380] ;  /* 0x0000e000ff0a7b82 */ /* 0x000e620000000a00 */
[----:B------:R-:W-:-:S07]  /*06d0*/  IADD3 R13, PT, PT, R23, R26, RZ ;  /* 0x0000001a170d7210 */ /* 0x000fce0007ffe0ff */
[----:B------:R-:W2:Y:S01]  /*06e0*/  LDC.64 R8, c[0x0][0x388] ;  /* 0x0000e200ff087b82 */ /* 0x000ea20000000a00 */
[----:B-1----:R-:W-:-:S05]  /*06f0*/  IMAD.WIDE R10, R13, 0x8, R10 ;  /* 0x000000080d0a7825 */ /* 0x002fca00078e020a */
[----:B0-----:R-:W3:Y:S01]  /*0700*/  LDG.E.64 R18, desc[UR8][R10.64] ;  /* 0x000000080a127981 */ /* 0x001ee2000c1e1b00 */
[----:B--2---:R-:W-:-:S03]  /*0710*/  IMAD.WIDE.U32 R8, R26, 0x8, R8 ;  /* 0x000000081a087825 */ /* 0x004fc600078e0008 */
[----:B------:R-:W2:Y:S04]  /*0720*/  LDG.E.64 R16, desc[UR8][R10.64+0x8] ;  /* 0x000008080a107981 */ /* 0x000ea8000c1e1b00 */
[----:B------:R-:W3:Y:S04]  /*0730*/  LDG.E.64 R12, desc[UR8][R8.64] ;  /* 0x00000008080c7981 */ /* 0x000ee8000c1e1b00 */
[----:B------:R-:W2:Y:S04]  /*0740*/  LDG.E.64 R14, desc[UR8][R8.64+0x8] ;  /* 0x00000808080e7981 */ /* 0x000ea8000c1e1b00 */
[----:B------:R-:W4:Y:S04]  /*0750*/  LDG.E.64 R24, desc[UR8][R10.64+0x38] ;  /* 0x000038080a187981 */ /* 0x000f28000c1e1b00 */
[----:B------:R-:W4:Y:S01]  /*0760*/  LDG.E.64 R28, desc[UR8][R8.64+0x38] ;  /* 0x00003808081c7981 */ /* 0x000f22000c1e1b00 */
        /* <DEDUP_REMOVED lines=15> */
[----:B--2---:R-:W-:Y:S01]  /*0860*/  DFMA R16, R18, R16, R20 ;  /* 0x000000101210722b */ /* 0x004fe20000000014 */
[----:B------:R-:W-:-:S07]  /*0870*/  VIADD R26, R26, 0x8 ;  /* 0x000000081a1a7836 */ /* 0x000fce0000000000 */
[----:B---3--:R-:W-:-:S08]  /*0880*/  DFMA R12, R12, R14, R16 ;  /* 0x0000000e0c0c722b */ /* 0x008fd00000000010 */
[----:B----4-:R-:W-:-:S11]  /*0890*/  DFMA R20, R24, R28, R12 ;  /* 0x0000001c1814722b */ /* 0x010fd6000000000c */
.L_x_5:
[----:B------:R-:W-:Y:S05]  /*08a0*/  @!P1 BRA `(.L_x_4) ;  /* 0x0000000000a09947 */ /* 0x000fea0003800000 */
[----:B------:R-:W-:Y:S02]  /*08b0*/  IADD3 R8, PT, PT, R5, -0x1, RZ ;  /* 0xffffffff05087810 */ /* 0x000fe40007ffe0ff */
[----:B------:R-:W-:Y:S02]  /*08c0*/  ISETP.NE.AND P2, PT, R6, RZ, PT ;  /* 0x000000ff0600720c */ /* 0x000fe40003f45270 */
[----:B------:R-:W-:-:S13]  /*08d0*/  ISETP.GE.U32.AND P1, PT, R8, 0x3, PT ;  /* 0x000000030800780c */ /* 0x000fda0003f26070 */
[----:B------:R-:W-:Y:S05]  /*08e0*/  @!P1 BRA `(.L_x_6) ;  /* 0x0000000000489947 */ /* 0x000fea0003800000 */
[----:B------:R-:W1:Y:S01]  /*08f0*/  LDC.64 R14, c[0x0][0x380] ;  /* 0x0000e000ff0e7b82 */ /* 0x000e620000000a00 */
[----:B------:R-:W-:-:S07]  /*0900*/  IMAD.IADD R11, R23, 0x1, R26 ;  /* 0x00000001170b7824 */ /* 0x000fce00078e021a */
        /* <DEDUP_REMOVED lines=12> */
[----:B--2---:R-:W-:Y:S01]  /*09d0*/  DFMA R10, R10, R12, R20 ;  /* 0x0000000c0a0a722b */ /* 0x004fe20000000014 */
[----:B------:R-:W-:-:S07]  /*09e0*/  IADD3 R26, PT, PT, R26, 0x4, RZ ;  /* 0x000000041a1a7810 */ /* 0x000fce0007ffe0ff */
[----:B---3--:R-:W-:-:S08]  /*09f0*/  DFMA R10, R18, R16, R10 ;  /* 0x00000010120a722b */ /* 0x008fd0000000000a */
[----:B----4-:R-:W-:-:S11]  /*0a00*/  DFMA R20, R24, R28, R10 ;  /* 0x0000001c1814722b */ /* 0x010fd6000000000a */
.L_x_6:
[----:B------:R-:W-:Y:S05]  /*0a10*/  @!P2 BRA `(.L_x_4) ;  /* 0x000000000044a947 */ /* 0x000fea0003800000 */
[----:B------:R-:W1:Y:S01]  /*0a20*/  LDC.64 R8, c[0x0][0x380] ;  /* 0x0000e000ff087b82 */ /* 0x000e620000000a00 */
[----:B------:R-:W-:-:S07]  /*0a30*/  IMAD.IADD R23, R23, 0x1, R26 ;  /* 0x0000000117177824 */ /* 0x000fce00078e021a */
[----:B------:R-:W2:Y:S01]  /*0a40*/  LDC.64 R10, c[0x0][0x388] ;  /* 0x0000e200ff0a7b82 */ /* 0x000ea20000000a00 */
[----:B-1----:R-:W-:-:S05]  /*0a50*/  IMAD.WIDE R8, R23, 0x8, R8 ;  /* 0x0000000817087825 */ /* 0x002fca00078e0208 */
[----:B0-----:R-:W3:Y:S01]  /*0a60*/  LDG.E.64 R12, desc[UR8][R8.64] ;  /* 0x00000008080c7981 */ /* 0x001ee2000c1e1b00 */
[----:B--2---:R-:W-:-:S05]  /*0a70*/  IMAD.WIDE.U32 R10, R26, 0x8, R10 ;  /* 0x000000081a0a7825 */ /* 0x004fca00078e000a */
[----:B------:R-:W3:Y:S01]  /*0a80*/  LDG.E.64 R14, desc[UR8][R10.64] ;  /* 0x000000080a0e7981 */ /* 0x000ee2000c1e1b00 */
[----:B------:R-:W-:Y:S01]  /*0a90*/  ISETP.NE.AND P1, PT, R6, 0x1, PT ;  /* 0x000000010600780c */ /* 0x000fe20003f25270 */
[----:B---3--:R-:W-:-:S12]  /*0aa0*/  DFMA R20, R12, R14, R20 ;  /* 0x0000000e0c14722b */ /* 0x008fd80000000014 */
[----:B------:R-:W-:Y:S05]  /*0ab0*/  @!P1 BRA `(.L_x_4) ;  /* 0x00000000001c9947 */ /* 0x000fea0003800000 */
[----:B------:R-:W-:Y:S01]  /*0ac0*/  ISETP.NE.AND P1, PT, R6, 0x2, PT ;  /* 0x000000020600780c */ /* 0x000fe20003f25270 */
[----:B------:R-:W2:Y:S04]  /*0ad0*/  LDG.E.64 R12, desc[UR8][R8.64+0x8] ;  /* 0x00000808080c7981 */ /* 0x000ea8000c1e1b00 */
[----:B------:R-:W2:Y:S08]  /*0ae0*/  LDG.E.64 R14, desc[UR8][R10.64+0x8] ;  /* 0x000008080a0e7981 */ /* 0x000eb0000c1e1b00 */
[----:B------:R-:W3:Y:S04]  /*0af0*/  @P1 LDG.E.64 R16, desc[UR8][R8.64+0x10] ;  /* 0x0000100808101981 */ /* 0x000ee8000c1e1b00 */
[----:B------:R-:W3:Y:S01]  /*0b00*/  @P1 LDG.E.64 R18, desc[UR8][R10.64+0x10] ;  /* 0x000010080a121981 */ /* 0x000ee2000c1e1b00 */
[----:B--2---:R-:W-:-:S08]  /*0b10*/  DFMA R20, R12, R14, R20 ;  /* 0x0000000e0c14722b */ /* 0x004fd00000000014 */
[----:B---3--:R-:W-:-:S11]  /*0b20*/  @P1 DFMA R20, R16, R18, R20 ;  /* 0x000000121014122b */ /* 0x008fd60000000014 */
.L_x_4:
[----:B------:R-:W1:Y:S02]  /*0b30*/  LDC.64 R8, c[0x0][0x390] ;  /* 0x0000e400ff087b82 */ /* 0x000e640000000a00 */
[----:B-1----:R-:W-:Y:S01]  /*0b40*/  IMAD.WIDE R8, R3, 0x8, R8 ;  /* 0x0000000803087825 */ /* 0x002fe200078e0208 */
[----:B------:R-:W-:-:S04]  /*0b50*/  IADD3 R3, PT, PT, R0, R3, RZ ;  /* 0x0000000300037210 */ /* 0x000fc80007ffe0ff */
[----:B0-----:R1:W-:Y:S01]  /*0b60*/  STG.E.64 desc[UR8][R8.64], R20 ;  /* 0x0000001408007986 */ /* 0x0013e2000c101b08 */
[----:B------:R-:W-:-:S13]  /*0b70*/  ISETP.GE.AND P1, PT, R3, R22, PT ;  /* 0x000000160300720c */ /* 0x000fda0003f26270 */
[----:B-1----:R-:W-:Y:S05]  /*0b80*/  @!P1 BRA `(.L_x_7) ;  /* 0xfffffff400949947 */ /* 0x002fea000383ffff */
[----:B------:R-:W-:Y:S05]  /*0b90*/  EXIT ;  /* 0x000000000000794d */ /* 0x000fea0003800000 */
.L_x_8:
[----:B------:R-:W-:-:S00]  /*0ba0*/  BRA `(.L_x_8) ;  /* 0xfffffffc00fc7947 */ /* 0x000fc0000383ffff */
[----:B------:R-:W-:-:S00]  /*0bb0*/  NOP ;  /* 0x0000000000007918 */ /* 0x000fc00000000000 */
        /* <DEDUP_REMOVED lines=12> */
.L_x_9:


//--------------------- .nv.shared.reserved.0     --------------------------
	.section	.nv.shared.reserved.0,"aw",@nobits
	.weak		__nv_reservedSMEM_offset_0_alias
	.size		__nv_reservedSMEM_offset_0_alias, 0, 64
	.other		__nv_reservedSMEM_offset_0_alias,@"STO_CUDA_RESERVED_SHARED STV_DEFAULT"
__nv_reservedSMEM_offset_0_alias:
	.zero		0
	.zero		64


//--------------------- .nv.constant0._Z9matvecMulPdS_S_i --------------------------
	.section	.nv.constant0._Z9matvecMulPdS_S_i,"a",@progbits
	.sectionflags	@""
	.align	4
.nv.constant0._Z9matvecMulPdS_S_i:
	.zero		924


//--------------------- SYMBOLS --------------------------

	.type		.nv.reservedSmem.offset0,@object
	.size		.nv.reservedSmem.offset0,0x4
